//
// Generated by NVIDIA NVVM Compiler
//
// Compiler Build ID: CL-36424714
// Cuda compilation tools, release 13.0, V13.0.88
// Based on NVVM 20.0.0
//

.version 9.0
.target sm_100
.address_size 64

	// .globl	_Z13jacobi_methodPdS_S_

.visible .entry _Z13jacobi_methodPdS_S_(
	.param .u64 .ptr .align 1 _Z13jacobi_methodPdS_S__param_0,
	.param .u64 .ptr .align 1 _Z13jacobi_methodPdS_S__param_1,
	.param .u64 .ptr .align 1 _Z13jacobi_methodPdS_S__param_2
)
{
	.reg .pred 	%p<6>;
	.reg .b32 	%r<15>;
	.reg .b64 	%rd<24>;
	.reg .b64 	%fd<15>;

	ld.param.u64 	%rd5, [_Z13jacobi_methodPdS_S__param_0];
	ld.param.u64 	%rd6, [_Z13jacobi_methodPdS_S__param_1];
	ld.param.u64 	%rd7, [_Z13jacobi_methodPdS_S__param_2];
	cvta.to.global.u64 	%rd1, %rd7;
	mov.u32 	%r3, %ctaid.x;
	mov.u32 	%r4, %ntid.x;
	mov.u32 	%r5, %tid.x;
	mad.lo.s32 	%r1, %r3, %r4, %r5;
	add.s32 	%r6, %r1, 1;
	mov.u32 	%r7, %ctaid.y;
	mov.u32 	%r8, %ntid.y;
	mov.u32 	%r9, %tid.y;
	mad.lo.s32 	%r10, %r7, %r8, %r9;
	setp.gt.s32 	%p1, %r6, 398;
	setp.gt.u32 	%p2, %r10, 397;
	or.pred  	%p3, %p1, %p2;
	@%p3 bra 	$L__BB0_4;
	cvta.to.global.u64 	%rd8, %rd5;
	cvta.to.global.u64 	%rd9, %rd6;
	mul.lo.s32 	%r11, %r1, 400;
	cvt.s64.s32 	%rd10, %r11;
	cvt.u64.u32 	%rd11, %r10;
	add.s64 	%rd12, %rd10, %rd11;
	shl.b64 	%rd13, %rd12, 3;
	add.s64 	%rd14, %rd8, %rd13;
	ld.global.f64 	%fd3, [%rd14+8];
	add.s32 	%r12, %r11, 800;
	cvt.s64.s32 	%rd15, %r12;
	add.s64 	%rd16, %rd15, %rd11;
	shl.b64 	%rd17, %rd16, 3;
	add.s64 	%rd18, %rd8, %rd17;
	ld.global.f64 	%fd4, [%rd18+8];
	add.f64 	%fd5, %fd3, %fd4;
	add.s32 	%r13, %r11, %r10;
	add.s32 	%r14, %r13, 400;
	mul.wide.s32 	%rd19, %r14, 8;
	add.s64 	%rd20, %rd8, %rd19;
	ld.global.f64 	%fd6, [%rd20];
	add.f64 	%fd7, %fd5, %fd6;
	ld.global.f64 	%fd8, [%rd20+16];
	add.f64 	%fd9, %fd7, %fd8;
	mul.f64 	%fd10, %fd9, 0d3FD0000000000000;
	add.s64 	%rd21, %rd9, %rd19;
	st.global.f64 	[%rd21+8], %fd10;
	ld.global.f64 	%fd11, [%rd20+8];
	sub.f64 	%fd12, %fd10, %fd11;
	abs.f64 	%fd1, %fd12;
	ld.global.f64 	%fd2, [%rd1];
	setp.leu.f64 	%p4, %fd1, %fd2;
	@%p4 bra 	$L__BB0_4;
	mov.b64 	%rd23, %fd2;
$L__BB0_3:
	mov.b64 	%fd13, %rd23;
	max.f64 	%fd14, %fd1, %fd13;
	mov.b64 	%rd22, %fd14;
	atom.relaxed.global.cas.b64 	%rd4, [%rd1], %rd23, %rd22;
	setp.ne.s64 	%p5, %rd23, %rd4;
	mov.u64 	%rd23, %rd4;
	@%p5 bra 	$L__BB0_3;
$L__BB0_4:
	ret;

}


// ===== COMPILED SASS (sm_100) =====

	.target	sm_100

	.elftype	@"ET_EXEC"


//--------------------- .note.nv.tkinfo           --------------------------
	.section	.note.nv.tkinfo,"",@"SHT_NOTE"
	.sectionflags	@"SHF_NOTE_NV_TKINFO"
	.tkinfo
        /*0018*/ 	.word	0x00000002
        /*0030*/ 	.string	""
        /*0030*/ 	.string	"ptxas"
        /*0030*/ 	.string	"Cuda compilation tools, release 13.0, V13.0.88"
        /*0030*/ 	.string	"Build cuda_13.0.r13.0/compiler.36424714_0"
        /*0030*/ 	.string	"-arch sm_100 -m 64 "



//--------------------- .note.nv.cuinfo           --------------------------
	.section	.note.nv.cuinfo,"",@"SHT_NOTE"
	.sectionflags	@"SHF_NOTE_NV_CUINFO"
        /*0018*/ 	.short	0x0002
        /*001a*/ 	.short	0x0064
        /*001c*/ 	.short	0x0082
	.zero		2


//--------------------- .nv.info                  --------------------------
	.section	.nv.info,"",@"SHT_CUDA_INFO"
	.align	4


	//----- nvinfo : EIATTR_REGCOUNT
	.align		4
        /*0000*/ 	.byte	0x04, 0x2f
        /*0002*/ 	.short	(.L_1 - .L_0)
	.align		4
.L_0:
        /*0004*/ 	.word	index@(_Z13jacobi_methodPdS_S_)
        /*0008*/ 	.word	0x00000014


	//----- nvinfo : EIATTR_FRAME_SIZE
	.align		4
.L_1:
        /*000c*/ 	.byte	0x04, 0x11
        /*000e*/ 	.short	(.L_3 - .L_2)
	.align		4
.L_2:
        /*0010*/ 	.word	index@(_Z13jacobi_methodPdS_S_)
        /*0014*/ 	.word	0x00000000


	//----- nvinfo : EIATTR_MIN_STACK_SIZE
	.align		4
.L_3:
        /*0018*/ 	.byte	0x04, 0x12
        /*001a*/ 	.short	(.L_5 - .L_4)
	.align		4
.L_4:
        /*001c*/ 	.word	index@(_Z13jacobi_methodPdS_S_)
        /*0020*/ 	.word	0x00000000
.L_5:


//--------------------- .nv.compat                --------------------------
	.section	.nv.compat,"",@"SHT_CUDA_COMPAT_INFO"
	.align	4
        /*0000*/ 	.byte	0x02, 0x09, 0x00, 0x00, 0x02, 0x02, 0x01, 0x00, 0x02, 0x05, 0x05, 0x00, 0x03, 0x07, 0x01, 0x01
        /*0010*/ 	.byte	0x02, 0x03, 0x00, 0x00, 0x02, 0x06, 0x01, 0x00, 0x04, 0x0b, 0x08, 0x00, 0x01, 0x00, 0x00, 0x00
        /*0020*/ 	.byte	0x00, 0x00, 0x00, 0x00


//--------------------- .nv.info._Z13jacobi_methodPdS_S_ --------------------------
	.section	.nv.info._Z13jacobi_methodPdS_S_,"",@"SHT_CUDA_INFO"
	.sectionflags	@""
	.align	4


	//----- nvinfo : EIATTR_CUDA_API_VERSION
	.align		4
        /*0000*/ 	.byte	0x04, 0x37
        /*0002*/ 	.short	(.L_7 - .L_6)
.L_6:
        /*0004*/ 	.word	0x00000082


	//----- nvinfo : EIATTR_KPARAM_INFO
	.align		4
.L_7:
        /*0008*/ 	.byte	0x04, 0x17
        /*000a*/ 	.short	(.L_9 - .L_8)
.L_8:
        /*000c*/ 	.word	0x00000000
        /*0010*/ 	.short	0x0002
        /*0012*/ 	.short	0x0010
        /*0014*/ 	.byte	0x00, 0xf5, 0x21, 0x00


	//----- nvinfo : EIATTR_KPARAM_INFO
	.align		4
.L_9:
        /*0018*/ 	.byte	0x04, 0x17
        /*001a*/ 	.short	(.L_11 - .L_10)
.L_10:
        /*001c*/ 	.word	0x00000000
        /*0020*/ 	.short	0x0001
        /*0022*/ 	.short	0x0008
        /*0024*/ 	.byte	0x00, 0xf5, 0x21, 0x00


	//----- nvinfo : EIATTR_KPARAM_INFO
	.align		4
.L_11:
        /*0028*/ 	.byte	0x04, 0x17
        /*002a*/ 	.short	(.L_13 - .L_12)
.L_12:
        /*002c*/ 	.word	0x00000000
        /*0030*/ 	.short	0x0000
        /*0032*/ 	.short	0x0000
        /*0034*/ 	.byte	0x00, 0xf5, 0x21, 0x00


	//----- nvinfo : EIATTR_SPARSE_MMA_MASK
	.align		4
.L_13:
        /*0038*/ 	.byte	0x03, 0x50
        /*003a*/ 	.short	0x0000


	//----- nvinfo : EIATTR_MAXREG_COUNT
	.align		4
        /*003c*/ 	.byte	0x03, 0x1b
        /*003e*/ 	.short	0x00ff


	//----- nvinfo : EIATTR_MERCURY_ISA_VERSION
	.align		4
        /*0040*/ 	.byte	0x03, 0x5f
        /*0042*/ 	.short	0x0101


	//----- nvinfo : EIATTR_VRC_CTA_INIT_COUNT
	.align		4
        /*0044*/ 	.byte	0x02, 0x4a
	.zero		1
	.zero		1


	//----- nvinfo : EIATTR_EXIT_INSTR_OFFSETS
	.align		4
        /*0048*/ 	.byte	0x04, 0x1c
        /*004a*/ 	.short	(.L_15 - .L_14)


	//   ....[0]....
.L_14:
        /*004c*/ 	.word	0x000000c0


	//   ....[1]....
        /*0050*/ 	.word	0x000002c0


	//   ....[2]....
        /*0054*/ 	.word	0x000003f0


	//----- nvinfo : EIATTR_CRS_STACK_SIZE
	.align		4
.L_15:
        /*0058*/ 	.byte	0x04, 0x1e
        /*005a*/ 	.short	(.L_17 - .L_16)
.L_16:
        /*005c*/ 	.word	0x00000000


	//----- nvinfo : EIATTR_CBANK_PARAM_SIZE
	.align		4
.L_17:
        /*0060*/ 	.byte	0x03, 0x19
        /*0062*/ 	.short	0x0018


	//----- nvinfo : EIATTR_PARAM_CBANK
	.align		4
        /*0064*/ 	.byte	0x04, 0x0a
        /*0066*/ 	.short	(.L_19 - .L_18)
	.align		4
.L_18:
        /*0068*/ 	.word	index@(.nv.constant0._Z13jacobi_methodPdS_S_)
        /*006c*/ 	.short	0x0380
        /*006e*/ 	.short	0x0018


	//----- nvinfo : EIATTR_SW_WAR
	.align		4
.L_19:
        /*0070*/ 	.byte	0x04, 0x36
        /*0072*/ 	.short	(.L_21 - .L_20)
.L_20:
        /*0074*/ 	.word	0x00000008
.L_21:


//--------------------- .nv.callgraph             --------------------------
	.section	.nv.callgraph,"",@"SHT_CUDA_CALLGRAPH"
	.align	4
	.sectionentsize	8
	.align		4
        /*0000*/ 	.word	0x00000000
	.align		4
        /*0004*/ 	.word	0xffffffff
	.align		4
        /*0008*/ 	.word	0x00000000
	.align		4
        /*000c*/ 	.word	0xfffffffe
	.align		4
        /*0010*/ 	.word	0x00000000
	.align		4
        /*0014*/ 	.word	0xfffffffd
	.align		4
        /*0018*/ 	.word	0x00000000
	.align		4
        /*001c*/ 	.word	0xfffffffc


//--------------------- .text._Z13jacobi_methodPdS_S_ --------------------------
	.section	.text._Z13jacobi_methodPdS_S_,"ax",@progbits
	.align	128
        .global         _Z13jacobi_methodPdS_S_
        .type           _Z13jacobi_methodPdS_S_,@function
        .size           _Z13jacobi_methodPdS_S_,(.L_x_2 - _Z13jacobi_methodPdS_S_)
        .other          _Z13jacobi_methodPdS_S_,@"STO_CUDA_ENTRY STV_DEFAULT"
_Z13jacobi_methodPdS_S_:
.text._Z13jacobi_methodPdS_S_:
[----:B------:R-:W-:Y:S01]  /*0000*/  LDC R1, c[0x0][0x37c] ;  /* 0x0000df00ff017b82 */ /* 0x000fe20000000800 */
[----:B------:R-:W0:Y:S07]  /*0010*/  S2R R3, SR_TID.X ;  /* 0x0000000000037919 */ /* 0x000e2e0000002100 */
[----:B------:R-:W0:Y:S01]  /*0020*/  LDC R0, c[0x0][0x360] ;  /* 0x0000d800ff007b82 */ /* 0x000e220000000800 */
[----:B------:R-:W1:Y:S07]  /*0030*/  S2R R5, SR_TID.Y ;  /* 0x0000000000057919 */ /* 0x000e6e0000002200 */
[----:B------:R-:W0:Y:S08]  /*0040*/  S2UR UR4, SR_CTAID.X ;  /* 0x00000000000479c3 */ /* 0x000e300000002500 */
[----:B------:R-:W1:Y:S08]  /*0050*/  S2UR UR5, SR_CTAID.Y ;  /* 0x00000000000579c3 */ /* 0x000e700000002600 */
[----:B------:R-:W1:Y:S01]  /*0060*/  LDC R2, c[0x0][0x364] ;  /* 0x0000d900ff027b82 */ /* 0x000e620000000800 */
[----:B0-----:R-:W-:-:S04]  /*0070*/  IMAD R0, R0, UR4, R3 ;  /* 0x0000000400007c24 */ /* 0x001fc8000f8e0203 */
[----:B------:R-:W-:Y:S02]  /*0080*/  VIADD R3, R0, 0x1 ;  /* 0x0000000100037836 */ /* 0x000fe40000000000 */
[----:B-1----:R-:W-:-:S05]  /*0090*/  IMAD R2, R2, UR5, R5 ;  /* 0x0000000502027c24 */ /* 0x002fca000f8e0205 */
[----:B------:R-:W-:-:S04]  /*00a0*/  ISETP.GT.U32.AND P0, PT, R2, 0x18d, PT ;  /* 0x0000018d0200780c */ /* 0x000fc80003f04070 */
[----:B------:R-:W-:-:S13]  /*00b0*/  ISETP.GT.OR P0, PT, R3, 0x18e, P0 ;  /* 0x0000018e0300780c */ /* 0x000fda0000704670 */
[----:B------:R-:W-:Y:S05]  /*00c0*/  @P0 EXIT ;  /* 0x000000000000094d */ /* 0x000fea0003800000 */
[----:B------:R-:W0:Y:S01]  /*00d0*/  LDCU.64 UR6, c[0x0][0x380] ;  /* 0x00007000ff0677ac */ /* 0x000e220008000a00 */
[----:B------:R-:W-:Y:S01]  /*00e0*/  IMAD R3, R0, 0x190, RZ ;  /* 0x0000019000037824 */ /* 0x000fe200078e02ff */
[----:B------:R-:W1:Y:S01]  /*00f0*/  LDC.64 R6, c[0x0][0x380] ;  /* 0x0000e000ff067b82 */ /* 0x000e620000000a00 */
[----:B------:R-:W2:Y:S02]  /*0100*/  LDCU.64 UR4, c[0x0][0x358] ;  /* 0x00006b00ff0477ac */ /* 0x000ea40008000a00 */
[C---:B------:R-:W-:Y:S01]  /*0110*/  VIADD R5, R3.reuse, 0x320 ;  /* 0x0000032003057836 */ /* 0x040fe20000000000 */
[C---:B------:R-:W-:Y:S02]  /*0120*/  IADD3 R4, P1, PT, R2.reuse, R3, RZ ;  /* 0x0000000302047210 */ /* 0x040fe40007f3e0ff */
[----:B------:R-:W-:Y:S02]  /*0130*/  IADD3 R17, PT, PT, R3, 0x190, R2 ;  /* 0x0000019003117810 */ /* 0x000fe40007ffe002 */
[----:B------:R-:W-:-:S02]  /*0140*/  IADD3 R0, P0, PT, R2, R5, RZ ;  /* 0x0000000502007210 */ /* 0x000fc40007f1e0ff */
[----:B------:R-:W-:Y:S02]  /*0150*/  LEA.HI.X.SX32 R9, R3, RZ, 0x1, P1 ;  /* 0x000000ff03097211 */ /* 0x000fe400008f0eff */
[----:B------:R-:W-:Y:S02]  /*0160*/  LEA.HI.X.SX32 R5, R5, RZ, 0x1, P0 ;  /* 0x000000ff05057211 */ /* 0x000fe400000f0eff */
[----:B0-----:R-:W-:Y:S02]  /*0170*/  LEA R12, P1, R4, UR6, 0x3 ;  /* 0x00000006040c7c11 */ /* 0x001fe4000f8218ff */
[----:B------:R-:W-:Y:S02]  /*0180*/  LEA R14, P0, R0, UR6, 0x3 ;  /* 0x00000006000e7c11 */ /* 0x000fe4000f8018ff */
[----:B------:R-:W-:Y:S02]  /*0190*/  LEA.HI.X R13, R4, UR7, R9, 0x3, P1 ;  /* 0x00000007040d7c11 */ /* 0x000fe400088f1c09 */
[----:B------:R-:W-:-:S03]  /*01a0*/  LEA.HI.X R15, R0, UR7, R5, 0x3, P0 ;  /* 0x00000007000f7c11 */ /* 0x000fc600080f1c05 */
[----:B--2---:R-:W2:Y:S01]  /*01b0*/  LDG.E.64 R2, desc[UR4][R12.64+0x8] ;  /* 0x000008040c027981 */ /* 0x004ea2000c1e1b00 */
[----:B-1----:R-:W-:-:S03]  /*01c0*/  IMAD.WIDE R6, R17, 0x8, R6 ;  /* 0x0000000811067825 */ /* 0x002fc600078e0206 */
[----:B------:R-:W2:Y:S04]  /*01d0*/  LDG.E.64 R4, desc[UR4][R14.64+0x8] ;  /* 0x000008040e047981 */ /* 0x000ea8000c1e1b00 */
[----:B------:R-:W3:Y:S04]  /*01e0*/  LDG.E.64 R8, desc[UR4][R6.64] ;  /* 0x0000000406087981 */ /* 0x000ee8000c1e1b00 */
[----:B------:R-:W4:Y:S01]  /*01f0*/  LDG.E.64 R10, desc[UR4][R6.64+0x10] ;  /* 0x00001004060a7981 */ /* 0x000f22000c1e1b00 */
[----:B--2---:R-:W-:Y:S01]  /*0200*/  DADD R2, R2, R4 ;  /* 0x0000000002027229 */ /* 0x004fe20000000004 */
[----:B------:R-:W0:Y:S07]  /*0210*/  LDC.64 R4, c[0x0][0x388] ;  /* 0x0000e200ff047b82 */ /* 0x000e2e0000000a00 */
[----:B---3--:R-:W-:-:S02]  /*0220*/  DADD R8, R2, R8 ;  /* 0x0000000002087229 */ /* 0x008fc40000000008 */
[----:B------:R-:W1:Y:S06]  /*0230*/  LDC.64 R2, c[0x0][0x390] ;  /* 0x0000e400ff027b82 */ /* 0x000e6c0000000a00 */
[----:B----4-:R-:W-:-:S08]  /*0240*/  DADD R8, R8, R10 ;  /* 0x0000000008087229 */ /* 0x010fd0000000000a */
[----:B------:R-:W-:Y:S01]  /*0250*/  DMUL R8, R8, 0.25 ;  /* 0x3fd0000008087828 */ /* 0x000fe20000000000 */
[----:B0-----:R-:W-:-:S06]  /*0260*/  IMAD.WIDE R4, R17, 0x8, R4 ;  /* 0x0000000811047825 */ /* 0x001fcc00078e0204 */
[----:B------:R0:W-:Y:S04]  /*0270*/  STG.E.64 desc[UR4][R4.64+0x8], R8 ;  /* 0x0000080804007986 */ /* 0x0001e8000c101b04 */
[----:B------:R-:W2:Y:S04]  /*0280*/  LDG.E.64 R10, desc[UR4][R6.64+0x8] ;  /* 0x00000804060a7981 */ /* 0x000ea8000c1e1b00 */
[----:B-1----:R-:W3:Y:S01]  /*0290*/  LDG.E.64 R12, desc[UR4][R2.64] ;  /* 0x00000004020c7981 */ /* 0x002ee2000c1e1b00 */
[----:B--2---:R-:W-:-:S08]  /*02a0*/  DADD R10, R8, -R10 ;  /* 0x00000000080a7229 */ /* 0x004fd0000000080a */
[----:B---3--:R-:W-:-:S14]  /*02b0*/  DSETP.GT.AND P0, PT, |R10|, R12, PT ;  /* 0x0000000c0a00722a */ /* 0x008fdc0003f04200 */
[----:B0-----:R-:W-:Y:S05]  /*02c0*/  @!P0 EXIT ;  /* 0x000000000000894d */ /* 0x001fea0003800000 */
[----:B------:R-:W-:Y:S02]  /*02d0*/  IMAD.MOV.U32 R4, RZ, RZ, R12 ;  /* 0x000000ffff047224 */ /* 0x000fe400078e000c */
[----:B------:R-:W-:-:S07]  /*02e0*/  IMAD.MOV.U32 R5, RZ, RZ, R13 ;  /* 0x000000ffff057224 */ /* 0x000fce00078e000d */
.L_x_0:
[----:B------:R-:W-:Y:S01]  /*02f0*/  DSETP.MAX.AND P0, P1, |R10|, R4, PT ;  /* 0x000000040a00722a */ /* 0x000fe2000390f200 */
[----:B------:R-:W-:Y:S01]  /*0300*/  IMAD.MOV.U32 R0, RZ, RZ, R11 ;  /* 0x000000ffff007224 */ /* 0x000fe200078e000b */
[----:B------:R-:W-:Y:S05]  /*0310*/  YIELD ;  /* 0x0000000000007946 */ /* 0x000fea0003800000 */
[----:B------:R-:W-:Y:S02]  /*0320*/  IMAD.MOV.U32 R9, RZ, RZ, R5 ;  /* 0x000000ffff097224 */ /* 0x000fe400078e0005 */
[----:B------:R-:W-:-:S03]  /*0330*/  IMAD.MOV.U32 R7, RZ, RZ, R4 ;  /* 0x000000ffff077224 */ /* 0x000fc600078e0004 */
[----:B------:R-:W-:Y:S01]  /*0340*/  FSEL R13, |R0|, R9, P0 ;  /* 0x00000009000d7208 */ /* 0x000fe20000000200 */
[----:B------:R-:W-:Y:S01]  /*0350*/  IMAD.MOV.U32 R0, RZ, RZ, R10 ;  /* 0x000000ffff007224 */ /* 0x000fe200078e000a */
[----:B------:R-:W-:-:S04]  /*0360*/  @P1 LOP3.LUT R13, R9, 0x80000, RZ, 0xfc, !PT ;  /* 0x00080000090d1812 */ /* 0x000fc800078efcff */
[----:B------:R-:W-:Y:S01]  /*0370*/  SEL R6, R0, R7, P0 ;  /* 0x0000000700067207 */ /* 0x000fe20000000000 */
[----:B------:R-:W-:-:S06]  /*0380*/  IMAD.MOV.U32 R7, RZ, RZ, R13 ;  /* 0x000000ffff077224 */ /* 0x000fcc00078e000d */
[----:B------:R-:W2:Y:S02]  /*0390*/  ATOMG.E.CAS.64.STRONG.GPU PT, R6, [R2], R4, R6 ;  /* 0x00000004020673a9 */ /* 0x000ea400001ee506 */
[----:B--2---:R-:W-:Y:S01]  /*03a0*/  ISETP.NE.U32.AND P0, PT, R4, R6, PT ;  /* 0x000000060400720c */ /* 0x004fe20003f05070 */
[----:B------:R-:W-:-:S03]  /*03b0*/  IMAD.MOV.U32 R4, RZ, RZ, R6 ;  /* 0x000000ffff047224 */ /* 0x000fc600078e0006 */
[----:B------:R-:W-:Y:S01]  /*03c0*/  ISETP.NE.AND.EX P0, PT, R5, R7, PT, P0 ;  /* 0x000000070500720c */ /* 0x000fe20003f05300 */
[----:B------:R-:W-:-:S12]  /*03d0*/  IMAD.MOV.U32 R5, RZ, RZ, R7 ;  /* 0x000000ffff057224 */ /* 0x000fd800078e0007 */
[----:B------:R-:W-:Y:S05]  /*03e0*/  @P0 BRA `(.L_x_0) ;  /* 0xfffffffc00c00947 */ /* 0x000fea000383ffff */
[----:B------:R-:W-:Y:S05]  /*03f0*/  EXIT ;  /* 0x000000000000794d */ /* 0x000fea0003800000 */
.L_x_1:
[----:B------:R-:W-:-:S00]  /*0400*/  BRA `(.L_x_1) ;  /* 0xfffffffc00fc7947 */ /* 0x000fc0000383ffff */
[----:B------:R-:W-:-:S00]  /*0410*/  NOP ;  /* 0x0000000000007918 */ /* 0x000fc00000000000 */
        /* <DEDUP_REMOVED lines=14> */
.L_x_2:


//--------------------- .nv.shared.reserved.0     --------------------------
	.section	.nv.shared.reserved.0,"aw",@nobits
	.weak		__nv_reservedSMEM_offset_0_alias
	.size		__nv_reservedSMEM_offset_0_alias, 0, 64
	.other		__nv_reservedSMEM_offset_0_alias,@"STO_CUDA_RESERVED_SHARED STV_DEFAULT"
__nv_reservedSMEM_offset_0_alias:
	.zero		0
	.zero		64


//--------------------- .nv.constant0._Z13jacobi_methodPdS_S_ --------------------------
	.section	.nv.constant0._Z13jacobi_methodPdS_S_,"a",@progbits
	.sectionflags	@""
	.align	4
.nv.constant0._Z13jacobi_methodPdS_S_:
	.zero		920


//--------------------- SYMBOLS --------------------------

	.type		.nv.reservedSmem.offset0,@object
	.size		.nv.reservedSmem.offset0,0x4
